//
// Generated by NVIDIA NVVM Compiler
//
// Compiler Build ID: CL-36424714
// Cuda compilation tools, release 13.0, V13.0.88
// Based on NVVM 20.0.0
//

.version 9.0
.target sm_100
.address_size 64

	// .globl	_Z9matrixAddPPfS0_S0_i

.visible .entry _Z9matrixAddPPfS0_S0_i(
	.param .u64 .ptr .align 1 _Z9matrixAddPPfS0_S0_i_param_0,
	.param .u64 .ptr .align 1 _Z9matrixAddPPfS0_S0_i_param_1,
	.param .u64 .ptr .align 1 _Z9matrixAddPPfS0_S0_i_param_2,
	.param .u32 _Z9matrixAddPPfS0_S0_i_param_3
)
{
	.reg .pred 	%p<4>;
	.reg .b32 	%r<10>;
	.reg .b32 	%f<4>;
	.reg .b64 	%rd<21>;

	ld.param.u64 	%rd1, [_Z9matrixAddPPfS0_S0_i_param_0];
	ld.param.u64 	%rd2, [_Z9matrixAddPPfS0_S0_i_param_1];
	ld.param.u64 	%rd3, [_Z9matrixAddPPfS0_S0_i_param_2];
	mov.u32 	%r3, %ctaid.x;
	mov.u32 	%r4, %ntid.x;
	mov.u32 	%r5, %tid.x;
	mad.lo.s32 	%r1, %r3, %r4, %r5;
	mov.u32 	%r6, %ctaid.y;
	mov.u32 	%r7, %ntid.y;
	mov.u32 	%r8, %tid.y;
	mad.lo.s32 	%r9, %r6, %r7, %r8;
	setp.gt.s32 	%p1, %r1, 9;
	setp.gt.u32 	%p2, %r9, 9;
	or.pred  	%p3, %p1, %p2;
	@%p3 bra 	$L__BB0_2;
	cvta.to.global.u64 	%rd4, %rd2;
	cvta.to.global.u64 	%rd5, %rd3;
	cvta.to.global.u64 	%rd6, %rd1;
	mul.wide.s32 	%rd7, %r1, 8;
	add.s64 	%rd8, %rd4, %rd7;
	ld.global.u64 	%rd9, [%rd8];
	cvta.to.global.u64 	%rd10, %rd9;
	mul.wide.u32 	%rd11, %r9, 4;
	add.s64 	%rd12, %rd10, %rd11;
	ld.global.f32 	%f1, [%rd12];
	add.s64 	%rd13, %rd5, %rd7;
	ld.global.u64 	%rd14, [%rd13];
	cvta.to.global.u64 	%rd15, %rd14;
	add.s64 	%rd16, %rd15, %rd11;
	ld.global.f32 	%f2, [%rd16];
	add.f32 	%f3, %f1, %f2;
	add.s64 	%rd17, %rd6, %rd7;
	ld.global.u64 	%rd18, [%rd17];
	cvta.to.global.u64 	%rd19, %rd18;
	add.s64 	%rd20, %rd19, %rd11;
	st.global.f32 	[%rd20], %f3;
$L__BB0_2:
	ret;

}


// ===== COMPILED SASS (sm_100) =====

	.target	sm_100

	.elftype	@"ET_EXEC"


//--------------------- .note.nv.tkinfo           --------------------------
	.section	.note.nv.tkinfo,"",@"SHT_NOTE"
	.sectionflags	@"SHF_NOTE_NV_TKINFO"
	.tkinfo
        /*0018*/ 	.word	0x00000002
        /*0030*/ 	.string	""
        /*0030*/ 	.string	"ptxas"
        /*0030*/ 	.string	"Cuda compilation tools, release 13.0, V13.0.88"
        /*0030*/ 	.string	"Build cuda_13.0.r13.0/compiler.36424714_0"
        /*0030*/ 	.string	"-arch sm_100 -m 64 "



//--------------------- .note.nv.cuinfo           --------------------------
	.section	.note.nv.cuinfo,"",@"SHT_NOTE"
	.sectionflags	@"SHF_NOTE_NV_CUINFO"
        /*0018*/ 	.short	0x0002
        /*001a*/ 	.short	0x0064
        /*001c*/ 	.short	0x0082
	.zero		2


//--------------------- .nv.info                  --------------------------
	.section	.nv.info,"",@"SHT_CUDA_INFO"
	.align	4


	//----- nvinfo : EIATTR_REGCOUNT
	.align		4
        /*0000*/ 	.byte	0x04, 0x2f
        /*0002*/ 	.short	(.L_1 - .L_0)
	.align		4
.L_0:
        /*0004*/ 	.word	index@(_Z9matrixAddPPfS0_S0_i)
        /*0008*/ 	.word	0x00000012


	//----- nvinfo : EIATTR_FRAME_SIZE
	.align		4
.L_1:
        /*000c*/ 	.byte	0x04, 0x11
        /*000e*/ 	.short	(.L_3 - .L_2)
	.align		4
.L_2:
        /*0010*/ 	.word	index@(_Z9matrixAddPPfS0_S0_i)
        /*0014*/ 	.word	0x00000000


	//----- nvinfo : EIATTR_MIN_STACK_SIZE
	.align		4
.L_3:
        /*0018*/ 	.byte	0x04, 0x12
        /*001a*/ 	.short	(.L_5 - .L_4)
	.align		4
.L_4:
        /*001c*/ 	.word	index@(_Z9matrixAddPPfS0_S0_i)
        /*0020*/ 	.word	0x00000000
.L_5:


//--------------------- .nv.compat                --------------------------
	.section	.nv.compat,"",@"SHT_CUDA_COMPAT_INFO"
	.align	4
        /*0000*/ 	.byte	0x02, 0x09, 0x00, 0x00, 0x02, 0x02, 0x01, 0x00, 0x02, 0x05, 0x05, 0x00, 0x03, 0x07, 0x01, 0x01
        /*0010*/ 	.byte	0x02, 0x03, 0x00, 0x00, 0x02, 0x06, 0x01, 0x00, 0x04, 0x0b, 0x08, 0x00, 0x09, 0x00, 0x00, 0x00
        /*0020*/ 	.byte	0x00, 0x00, 0x00, 0x00


//--------------------- .nv.info._Z9matrixAddPPfS0_S0_i --------------------------
	.section	.nv.info._Z9matrixAddPPfS0_S0_i,"",@"SHT_CUDA_INFO"
	.sectionflags	@""
	.align	4


	//----- nvinfo : EIATTR_CUDA_API_VERSION
	.align		4
        /*0000*/ 	.byte	0x04, 0x37
        /*0002*/ 	.short	(.L_7 - .L_6)
.L_6:
        /*0004*/ 	.word	0x00000082


	//----- nvinfo : EIATTR_KPARAM_INFO
	.align		4
.L_7:
        /*0008*/ 	.byte	0x04, 0x17
        /*000a*/ 	.short	(.L_9 - .L_8)
.L_8:
        /*000c*/ 	.word	0x00000000
        /*0010*/ 	.short	0x0003
        /*0012*/ 	.short	0x0018
        /*0014*/ 	.byte	0x00, 0xf0, 0x11, 0x00


	//----- nvinfo : EIATTR_KPARAM_INFO
	.align		4
.L_9:
        /*0018*/ 	.byte	0x04, 0x17
        /*001a*/ 	.short	(.L_11 - .L_10)
.L_10:
        /*001c*/ 	.word	0x00000000
        /*0020*/ 	.short	0x0002
        /*0022*/ 	.short	0x0010
        /*0024*/ 	.byte	0x00, 0xf5, 0x21, 0x00


	//----- nvinfo : EIATTR_KPARAM_INFO
	.align		4
.L_11:
        /*0028*/ 	.byte	0x04, 0x17
        /*002a*/ 	.short	(.L_13 - .L_12)
.L_12:
        /*002c*/ 	.word	0x00000000
        /*0030*/ 	.short	0x0001
        /*0032*/ 	.short	0x0008
        /*0034*/ 	.byte	0x00, 0xf5, 0x21, 0x00


	//----- nvinfo : EIATTR_KPARAM_INFO
	.align		4
.L_13:
        /*0038*/ 	.byte	0x04, 0x17
        /*003a*/ 	.short	(.L_15 - .L_14)
.L_14:
        /*003c*/ 	.word	0x00000000
        /*0040*/ 	.short	0x0000
        /*0042*/ 	.short	0x0000
        /*0044*/ 	.byte	0x00, 0xf5, 0x21, 0x00


	//----- nvinfo : EIATTR_SPARSE_MMA_MASK
	.align		4
.L_15:
        /*0048*/ 	.byte	0x03, 0x50
        /*004a*/ 	.short	0x0000


	//----- nvinfo : EIATTR_MAXREG_COUNT
	.align		4
        /*004c*/ 	.byte	0x03, 0x1b
        /*004e*/ 	.short	0x00ff


	//----- nvinfo : EIATTR_MERCURY_ISA_VERSION
	.align		4
        /*0050*/ 	.byte	0x03, 0x5f
        /*0052*/ 	.short	0x0101


	//----- nvinfo : EIATTR_VRC_CTA_INIT_COUNT
	.align		4
        /*0054*/ 	.byte	0x02, 0x4a
	.zero		1
	.zero		1


	//----- nvinfo : EIATTR_EXIT_INSTR_OFFSETS
	.align		4
        /*0058*/ 	.byte	0x04, 0x1c
        /*005a*/ 	.short	(.L_17 - .L_16)


	//   ....[0]....
.L_16:
        /*005c*/ 	.word	0x000000b0


	//   ....[1]....
        /*0060*/ 	.word	0x000001d0


	//----- nvinfo : EIATTR_CBANK_PARAM_SIZE
	.align		4
.L_17:
        /*0064*/ 	.byte	0x03, 0x19
        /*0066*/ 	.short	0x001c


	//----- nvinfo : EIATTR_PARAM_CBANK
	.align		4
        /*0068*/ 	.byte	0x04, 0x0a
        /*006a*/ 	.short	(.L_19 - .L_18)
	.align		4
.L_18:
        /*006c*/ 	.word	index@(.nv.constant0._Z9matrixAddPPfS0_S0_i)
        /*0070*/ 	.short	0x0380
        /*0072*/ 	.short	0x001c


	//----- nvinfo : EIATTR_SW_WAR
	.align		4
.L_19:
        /*0074*/ 	.byte	0x04, 0x36
        /*0076*/ 	.short	(.L_21 - .L_20)
.L_20:
        /*0078*/ 	.word	0x00000008
.L_21:


//--------------------- .nv.callgraph             --------------------------
	.section	.nv.callgraph,"",@"SHT_CUDA_CALLGRAPH"
	.align	4
	.sectionentsize	8
	.align		4
        /*0000*/ 	.word	0x00000000
	.align		4
        /*0004*/ 	.word	0xffffffff
	.align		4
        /*0008*/ 	.word	0x00000000
	.align		4
        /*000c*/ 	.word	0xfffffffe
	.align		4
        /*0010*/ 	.word	0x00000000
	.align		4
        /*0014*/ 	.word	0xfffffffd
	.align		4
        /*0018*/ 	.word	0x00000000
	.align		4
        /*001c*/ 	.word	0xfffffffc


//--------------------- .text._Z9matrixAddPPfS0_S0_i --------------------------
	.section	.text._Z9matrixAddPPfS0_S0_i,"ax",@progbits
	.align	128
        .global         _Z9matrixAddPPfS0_S0_i
        .type           _Z9matrixAddPPfS0_S0_i,@function
        .size           _Z9matrixAddPPfS0_S0_i,(.L_x_1 - _Z9matrixAddPPfS0_S0_i)
        .other          _Z9matrixAddPPfS0_S0_i,@"STO_CUDA_ENTRY STV_DEFAULT"
_Z9matrixAddPPfS0_S0_i:
.text._Z9matrixAddPPfS0_S0_i:
[----:B------:R-:W-:Y:S01]  /*0000*/  LDC R1, c[0x0][0x37c] ;  /* 0x0000df00ff017b82 */ /* 0x000fe20000000800 */
[----:B------:R-:W0:Y:S07]  /*0010*/  S2R R2, SR_TID.Y ;  /* 0x0000000000027919 */ /* 0x000e2e0000002200 */
[----:B------:R-:W1:Y:S01]  /*0020*/  LDC R5, c[0x0][0x360] ;  /* 0x0000d800ff057b82 */ /* 0x000e620000000800 */
[----:B------:R-:W1:Y:S07]  /*0030*/  S2R R0, SR_TID.X ;  /* 0x0000000000007919 */ /* 0x000e6e0000002100 */
[----:B------:R-:W0:Y:S08]  /*0040*/  S2UR UR5, SR_CTAID.Y ;  /* 0x00000000000579c3 */ /* 0x000e300000002600 */
[----:B------:R-:W0:Y:S08]  /*0050*/  LDC R13, c[0x0][0x364] ;  /* 0x0000d900ff0d7b82 */ /* 0x000e300000000800 */
[----:B------:R-:W1:Y:S01]  /*0060*/  S2UR UR4, SR_CTAID.X ;  /* 0x00000000000479c3 */ /* 0x000e620000002500 */
[----:B0-----:R-:W-:-:S05]  /*0070*/  IMAD R13, R13, UR5, R2 ;  /* 0x000000050d0d7c24 */ /* 0x001fca000f8e0202 */
[----:B------:R-:W-:Y:S01]  /*0080*/  ISETP.GT.U32.AND P0, PT, R13, 0x9, PT ;  /* 0x000000090d00780c */ /* 0x000fe20003f04070 */
[----:B-1----:R-:W-:-:S05]  /*0090*/  IMAD R5, R5, UR4, R0 ;  /* 0x0000000405057c24 */ /* 0x002fca000f8e0200 */
[----:B------:R-:W-:-:S13]  /*00a0*/  ISETP.GT.OR P0, PT, R5, 0x9, P0 ;  /* 0x000000090500780c */ /* 0x000fda0000704670 */
[----:B------:R-:W-:Y:S05]  /*00b0*/  @P0 EXIT ;  /* 0x000000000000094d */ /* 0x000fea0003800000 */
[----:B------:R-:W0:Y:S01]  /*00c0*/  LDC.64 R2, c[0x0][0x388] ;  /* 0x0000e200ff027b82 */ /* 0x000e220000000a00 */
[----:B------:R-:W1:Y:S07]  /*00d0*/  LDCU.64 UR4, c[0x0][0x358] ;  /* 0x00006b00ff0477ac */ /* 0x000e6e0008000a00 */
[----:B------:R-:W2:Y:S08]  /*00e0*/  LDC.64 R6, c[0x0][0x390] ;  /* 0x0000e400ff067b82 */ /* 0x000eb00000000a00 */
[----:B------:R-:W3:Y:S01]  /*00f0*/  LDC.64 R10, c[0x0][0x380] ;  /* 0x0000e000ff0a7b82 */ /* 0x000ee20000000a00 */
[----:B0-----:R-:W-:-:S06]  /*0100*/  IMAD.WIDE R2, R5, 0x8, R2 ;  /* 0x0000000805027825 */ /* 0x001fcc00078e0202 */
[----:B-1----:R-:W4:Y:S01]  /*0110*/  LDG.E.64 R2, desc[UR4][R2.64] ;  /* 0x0000000402027981 */ /* 0x002f22000c1e1b00 */
[----:B--2---:R-:W-:-:S06]  /*0120*/  IMAD.WIDE R6, R5, 0x8, R6 ;  /* 0x0000000805067825 */ /* 0x004fcc00078e0206 */
[----:B------:R-:W2:Y:S01]  /*0130*/  LDG.E.64 R6, desc[UR4][R6.64] ;  /* 0x0000000406067981 */ /* 0x000ea2000c1e1b00 */
[----:B---3--:R-:W-:-:S06]  /*0140*/  IMAD.WIDE R10, R5, 0x8, R10 ;  /* 0x00000008050a7825 */ /* 0x008fcc00078e020a */
[----:B------:R-:W3:Y:S01]  /*0150*/  LDG.E.64 R10, desc[UR4][R10.64] ;  /* 0x000000040a0a7981 */ /* 0x000ee2000c1e1b00 */
[----:B----4-:R-:W-:-:S06]  /*0160*/  IMAD.WIDE.U32 R4, R13, 0x4, R2 ;  /* 0x000000040d047825 */ /* 0x010fcc00078e0002 */
[----:B------:R-:W4:Y:S01]  /*0170*/  LDG.E R4, desc[UR4][R4.64] ;  /* 0x0000000404047981 */ /* 0x000f22000c1e1900 */
[----:B--2---:R-:W-:-:S06]  /*0180*/  IMAD.WIDE.U32 R8, R13, 0x4, R6 ;  /* 0x000000040d087825 */ /* 0x004fcc00078e0006 */
[----:B------:R-:W4:Y:S01]  /*0190*/  LDG.E R9, desc[UR4][R8.64] ;  /* 0x0000000408097981 */ /* 0x000f22000c1e1900 */
[----:B---3--:R-:W-:-:S04]  /*01a0*/  IMAD.WIDE.U32 R12, R13, 0x4, R10 ;  /* 0x000000040d0c7825 */ /* 0x008fc800078e000a */
[----:B----4-:R-:W-:-:S05]  /*01b0*/  FADD R15, R4, R9 ;  /* 0x00000009040f7221 */ /* 0x010fca0000000000 */
[----:B------:R-:W-:Y:S01]  /*01c0*/  STG.E desc[UR4][R12.64], R15 ;  /* 0x0000000f0c007986 */ /* 0x000fe2000c101904 */
[----:B------:R-:W-:Y:S05]  /*01d0*/  EXIT ;  /* 0x000000000000794d */ /* 0x000fea0003800000 */
.L_x_0:
[----:B------:R-:W-:-:S00]  /*01e0*/  BRA `(.L_x_0) ;  /* 0xfffffffc00fc7947 */ /* 0x000fc0000383ffff */
[----:B------:R-:W-:-:S00]  /*01f0*/  NOP ;  /* 0x0000000000007918 */ /* 0x000fc00000000000 */
        /* <DEDUP_REMOVED lines=8> */
.L_x_1:


//--------------------- .nv.shared.reserved.0     --------------------------
	.section	.nv.shared.reserved.0,"aw",@nobits
	.weak		__nv_reservedSMEM_offset_0_alias
	.size		__nv_reservedSMEM_offset_0_alias, 0, 64
	.other		__nv_reservedSMEM_offset_0_alias,@"STO_CUDA_RESERVED_SHARED STV_DEFAULT"
__nv_reservedSMEM_offset_0_alias:
	.zero		0
	.zero		64


//--------------------- .nv.constant0._Z9matrixAddPPfS0_S0_i --------------------------
	.section	.nv.constant0._Z9matrixAddPPfS0_S0_i,"a",@progbits
	.sectionflags	@""
	.align	4
.nv.constant0._Z9matrixAddPPfS0_S0_i:
	.zero		924


//--------------------- SYMBOLS --------------------------

	.type		.nv.reservedSmem.offset0,@object
	.size		.nv.reservedSmem.offset0,0x4
